//
// Generated by NVIDIA NVVM Compiler
//
// Compiler Build ID: CL-36424714
// Cuda compilation tools, release 13.0, V13.0.88
// Based on NVVM 20.0.0
//

.version 9.0
.target sm_100
.address_size 64

	// .globl	_Z3dotiPfS_S_
// _ZZ3dotiPfS_S_E5cache has been demoted

.visible .entry _Z3dotiPfS_S_(
	.param .u32 _Z3dotiPfS_S__param_0,
	.param .u64 .ptr .align 1 _Z3dotiPfS_S__param_1,
	.param .u64 .ptr .align 1 _Z3dotiPfS_S__param_2,
	.param .u64 .ptr .align 1 _Z3dotiPfS_S__param_3
)
{
	.reg .pred 	%p<19>;
	.reg .b32 	%r<71>;
	.reg .b32 	%f<136>;
	.reg .b64 	%rd<96>;
	// demoted variable
	.shared .align 4 .b8 _ZZ3dotiPfS_S_E5cache[1024];
	ld.param.u32 	%r27, [_Z3dotiPfS_S__param_0];
	ld.param.u64 	%rd4, [_Z3dotiPfS_S__param_1];
	ld.param.u64 	%rd5, [_Z3dotiPfS_S__param_2];
	ld.param.u64 	%rd3, [_Z3dotiPfS_S__param_3];
	cvta.to.global.u64 	%rd1, %rd5;
	cvta.to.global.u64 	%rd2, %rd4;
	mov.u32 	%r1, %ctaid.x;
	mov.u32 	%r28, %ntid.x;
	mul.lo.s32 	%r2, %r1, %r28;
	mov.u32 	%r3, %tid.x;
	add.s32 	%r67, %r2, %r3;
	shl.b32 	%r29, %r3, 2;
	mov.u32 	%r30, _ZZ3dotiPfS_S_E5cache;
	add.s32 	%r5, %r30, %r29;
	mov.b32 	%r31, 0;
	st.shared.u32 	[%r5], %r31;
	setp.ge.u32 	%p1, %r67, %r27;
	@%p1 bra 	$L__BB0_15;
	add.s32 	%r32, %r67, 4096;
	max.u32 	%r33, %r27, %r32;
	not.b32 	%r34, %r2;
	add.s32 	%r35, %r33, %r34;
	sub.s32 	%r36, %r35, %r3;
	shr.u32 	%r37, %r36, 12;
	add.s32 	%r6, %r37, 1;
	and.b32  	%r7, %r6, 15;
	setp.lt.u32 	%p2, %r36, 61440;
	mov.f32 	%f135, 0f00000000;
	@%p2 bra 	$L__BB0_5;
	add.s32 	%r65, %r67, 32768;
	and.b32  	%r38, %r6, 2097136;
	neg.s32 	%r64, %r38;
	mov.f32 	%f135, 0f00000000;
$L__BB0_3:
	.pragma "nounroll";
	add.s32 	%r39, %r65, -32768;
	mul.wide.u32 	%rd6, %r39, 4;
	add.s64 	%rd7, %rd2, %rd6;
	ld.global.f32 	%f17, [%rd7];
	add.s64 	%rd8, %rd1, %rd6;
	ld.global.f32 	%f18, [%rd8];
	fma.rn.f32 	%f19, %f17, %f18, %f135;
	add.s32 	%r40, %r65, -28672;
	mul.wide.u32 	%rd9, %r40, 4;
	add.s64 	%rd10, %rd2, %rd9;
	ld.global.f32 	%f20, [%rd10];
	add.s64 	%rd11, %rd1, %rd9;
	ld.global.f32 	%f21, [%rd11];
	fma.rn.f32 	%f22, %f20, %f21, %f19;
	add.s32 	%r41, %r65, -24576;
	mul.wide.u32 	%rd12, %r41, 4;
	add.s64 	%rd13, %rd2, %rd12;
	ld.global.f32 	%f23, [%rd13];
	add.s64 	%rd14, %rd1, %rd12;
	ld.global.f32 	%f24, [%rd14];
	fma.rn.f32 	%f25, %f23, %f24, %f22;
	add.s32 	%r42, %r65, -20480;
	mul.wide.u32 	%rd15, %r42, 4;
	add.s64 	%rd16, %rd2, %rd15;
	ld.global.f32 	%f26, [%rd16];
	add.s64 	%rd17, %rd1, %rd15;
	ld.global.f32 	%f27, [%rd17];
	fma.rn.f32 	%f28, %f26, %f27, %f25;
	add.s32 	%r43, %r65, -16384;
	mul.wide.u32 	%rd18, %r43, 4;
	add.s64 	%rd19, %rd2, %rd18;
	ld.global.f32 	%f29, [%rd19];
	add.s64 	%rd20, %rd1, %rd18;
	ld.global.f32 	%f30, [%rd20];
	fma.rn.f32 	%f31, %f29, %f30, %f28;
	add.s32 	%r44, %r65, -12288;
	mul.wide.u32 	%rd21, %r44, 4;
	add.s64 	%rd22, %rd2, %rd21;
	ld.global.f32 	%f32, [%rd22];
	add.s64 	%rd23, %rd1, %rd21;
	ld.global.f32 	%f33, [%rd23];
	fma.rn.f32 	%f34, %f32, %f33, %f31;
	add.s32 	%r45, %r65, -8192;
	mul.wide.u32 	%rd24, %r45, 4;
	add.s64 	%rd25, %rd2, %rd24;
	ld.global.f32 	%f35, [%rd25];
	add.s64 	%rd26, %rd1, %rd24;
	ld.global.f32 	%f36, [%rd26];
	fma.rn.f32 	%f37, %f35, %f36, %f34;
	add.s32 	%r46, %r65, -4096;
	mul.wide.u32 	%rd27, %r46, 4;
	add.s64 	%rd28, %rd2, %rd27;
	ld.global.f32 	%f38, [%rd28];
	add.s64 	%rd29, %rd1, %rd27;
	ld.global.f32 	%f39, [%rd29];
	fma.rn.f32 	%f40, %f38, %f39, %f37;
	add.s32 	%r47, %r65, 28672;
	mul.wide.u32 	%rd30, %r65, 4;
	add.s64 	%rd31, %rd2, %rd30;
	ld.global.f32 	%f41, [%rd31];
	add.s64 	%rd32, %rd1, %rd30;
	ld.global.f32 	%f42, [%rd32];
	fma.rn.f32 	%f43, %f41, %f42, %f40;
	add.s32 	%r48, %r65, 4096;
	mul.wide.u32 	%rd33, %r48, 4;
	add.s64 	%rd34, %rd2, %rd33;
	ld.global.f32 	%f44, [%rd34];
	add.s64 	%rd35, %rd1, %rd33;
	ld.global.f32 	%f45, [%rd35];
	fma.rn.f32 	%f46, %f44, %f45, %f43;
	add.s32 	%r49, %r65, 8192;
	mul.wide.u32 	%rd36, %r49, 4;
	add.s64 	%rd37, %rd2, %rd36;
	ld.global.f32 	%f47, [%rd37];
	add.s64 	%rd38, %rd1, %rd36;
	ld.global.f32 	%f48, [%rd38];
	fma.rn.f32 	%f49, %f47, %f48, %f46;
	add.s32 	%r50, %r65, 12288;
	mul.wide.u32 	%rd39, %r50, 4;
	add.s64 	%rd40, %rd2, %rd39;
	ld.global.f32 	%f50, [%rd40];
	add.s64 	%rd41, %rd1, %rd39;
	ld.global.f32 	%f51, [%rd41];
	fma.rn.f32 	%f52, %f50, %f51, %f49;
	add.s32 	%r51, %r65, 16384;
	mul.wide.u32 	%rd42, %r51, 4;
	add.s64 	%rd43, %rd2, %rd42;
	ld.global.f32 	%f53, [%rd43];
	add.s64 	%rd44, %rd1, %rd42;
	ld.global.f32 	%f54, [%rd44];
	fma.rn.f32 	%f55, %f53, %f54, %f52;
	add.s32 	%r52, %r65, 20480;
	mul.wide.u32 	%rd45, %r52, 4;
	add.s64 	%rd46, %rd2, %rd45;
	ld.global.f32 	%f56, [%rd46];
	add.s64 	%rd47, %rd1, %rd45;
	ld.global.f32 	%f57, [%rd47];
	fma.rn.f32 	%f58, %f56, %f57, %f55;
	add.s32 	%r53, %r65, 24576;
	mul.wide.u32 	%rd48, %r53, 4;
	add.s64 	%rd49, %rd2, %rd48;
	ld.global.f32 	%f59, [%rd49];
	add.s64 	%rd50, %rd1, %rd48;
	ld.global.f32 	%f60, [%rd50];
	fma.rn.f32 	%f61, %f59, %f60, %f58;
	mul.wide.u32 	%rd51, %r47, 4;
	add.s64 	%rd52, %rd2, %rd51;
	ld.global.f32 	%f62, [%rd52];
	add.s64 	%rd53, %rd1, %rd51;
	ld.global.f32 	%f63, [%rd53];
	fma.rn.f32 	%f135, %f62, %f63, %f61;
	add.s32 	%r65, %r65, 65536;
	add.s32 	%r64, %r64, 16;
	setp.ne.s32 	%p3, %r64, 0;
	@%p3 bra 	$L__BB0_3;
	add.s32 	%r67, %r65, -32768;
$L__BB0_5:
	setp.eq.s32 	%p4, %r7, 0;
	@%p4 bra 	$L__BB0_14;
	and.b32  	%r16, %r6, 7;
	setp.lt.u32 	%p5, %r7, 8;
	@%p5 bra 	$L__BB0_8;
	mul.wide.u32 	%rd54, %r67, 4;
	add.s64 	%rd55, %rd2, %rd54;
	ld.global.f32 	%f65, [%rd55];
	add.s64 	%rd56, %rd1, %rd54;
	ld.global.f32 	%f66, [%rd56];
	fma.rn.f32 	%f67, %f65, %f66, %f135;
	add.s32 	%r54, %r67, 4096;
	mul.wide.u32 	%rd57, %r54, 4;
	add.s64 	%rd58, %rd2, %rd57;
	ld.global.f32 	%f68, [%rd58];
	add.s64 	%rd59, %rd1, %rd57;
	ld.global.f32 	%f69, [%rd59];
	fma.rn.f32 	%f70, %f68, %f69, %f67;
	add.s32 	%r55, %r67, 8192;
	mul.wide.u32 	%rd60, %r55, 4;
	add.s64 	%rd61, %rd2, %rd60;
	ld.global.f32 	%f71, [%rd61];
	add.s64 	%rd62, %rd1, %rd60;
	ld.global.f32 	%f72, [%rd62];
	fma.rn.f32 	%f73, %f71, %f72, %f70;
	add.s32 	%r56, %r67, 12288;
	mul.wide.u32 	%rd63, %r56, 4;
	add.s64 	%rd64, %rd2, %rd63;
	ld.global.f32 	%f74, [%rd64];
	add.s64 	%rd65, %rd1, %rd63;
	ld.global.f32 	%f75, [%rd65];
	fma.rn.f32 	%f76, %f74, %f75, %f73;
	add.s32 	%r57, %r67, 16384;
	mul.wide.u32 	%rd66, %r57, 4;
	add.s64 	%rd67, %rd2, %rd66;
	ld.global.f32 	%f77, [%rd67];
	add.s64 	%rd68, %rd1, %rd66;
	ld.global.f32 	%f78, [%rd68];
	fma.rn.f32 	%f79, %f77, %f78, %f76;
	add.s32 	%r58, %r67, 20480;
	mul.wide.u32 	%rd69, %r58, 4;
	add.s64 	%rd70, %rd2, %rd69;
	ld.global.f32 	%f80, [%rd70];
	add.s64 	%rd71, %rd1, %rd69;
	ld.global.f32 	%f81, [%rd71];
	fma.rn.f32 	%f82, %f80, %f81, %f79;
	add.s32 	%r59, %r67, 24576;
	mul.wide.u32 	%rd72, %r59, 4;
	add.s64 	%rd73, %rd2, %rd72;
	ld.global.f32 	%f83, [%rd73];
	add.s64 	%rd74, %rd1, %rd72;
	ld.global.f32 	%f84, [%rd74];
	fma.rn.f32 	%f85, %f83, %f84, %f82;
	add.s32 	%r60, %r67, 28672;
	mul.wide.u32 	%rd75, %r60, 4;
	add.s64 	%rd76, %rd2, %rd75;
	ld.global.f32 	%f86, [%rd76];
	add.s64 	%rd77, %rd1, %rd75;
	ld.global.f32 	%f87, [%rd77];
	fma.rn.f32 	%f135, %f86, %f87, %f85;
	add.s32 	%r67, %r67, 32768;
$L__BB0_8:
	setp.eq.s32 	%p6, %r16, 0;
	@%p6 bra 	$L__BB0_14;
	and.b32  	%r19, %r6, 3;
	setp.lt.u32 	%p7, %r16, 4;
	@%p7 bra 	$L__BB0_11;
	mul.wide.u32 	%rd78, %r67, 4;
	add.s64 	%rd79, %rd2, %rd78;
	ld.global.f32 	%f89, [%rd79];
	add.s64 	%rd80, %rd1, %rd78;
	ld.global.f32 	%f90, [%rd80];
	fma.rn.f32 	%f91, %f89, %f90, %f135;
	add.s32 	%r61, %r67, 4096;
	mul.wide.u32 	%rd81, %r61, 4;
	add.s64 	%rd82, %rd2, %rd81;
	ld.global.f32 	%f92, [%rd82];
	add.s64 	%rd83, %rd1, %rd81;
	ld.global.f32 	%f93, [%rd83];
	fma.rn.f32 	%f94, %f92, %f93, %f91;
	add.s32 	%r62, %r67, 8192;
	mul.wide.u32 	%rd84, %r62, 4;
	add.s64 	%rd85, %rd2, %rd84;
	ld.global.f32 	%f95, [%rd85];
	add.s64 	%rd86, %rd1, %rd84;
	ld.global.f32 	%f96, [%rd86];
	fma.rn.f32 	%f97, %f95, %f96, %f94;
	add.s32 	%r63, %r67, 12288;
	mul.wide.u32 	%rd87, %r63, 4;
	add.s64 	%rd88, %rd2, %rd87;
	ld.global.f32 	%f98, [%rd88];
	add.s64 	%rd89, %rd1, %rd87;
	ld.global.f32 	%f99, [%rd89];
	fma.rn.f32 	%f135, %f98, %f99, %f97;
	add.s32 	%r67, %r67, 16384;
$L__BB0_11:
	setp.eq.s32 	%p8, %r19, 0;
	@%p8 bra 	$L__BB0_14;
	neg.s32 	%r69, %r19;
$L__BB0_13:
	.pragma "nounroll";
	mul.wide.u32 	%rd90, %r67, 4;
	add.s64 	%rd91, %rd2, %rd90;
	ld.global.f32 	%f100, [%rd91];
	add.s64 	%rd92, %rd1, %rd90;
	ld.global.f32 	%f101, [%rd92];
	fma.rn.f32 	%f135, %f100, %f101, %f135;
	add.s32 	%r67, %r67, 4096;
	add.s32 	%r69, %r69, 1;
	setp.ne.s32 	%p9, %r69, 0;
	@%p9 bra 	$L__BB0_13;
$L__BB0_14:
	st.shared.f32 	[%r5], %f135;
$L__BB0_15:
	bar.sync 	0;
	setp.gt.u32 	%p10, %r3, 127;
	@%p10 bra 	$L__BB0_17;
	ld.shared.f32 	%f102, [%r5+512];
	ld.shared.f32 	%f103, [%r5];
	add.f32 	%f104, %f102, %f103;
	st.shared.f32 	[%r5], %f104;
$L__BB0_17:
	bar.sync 	0;
	setp.gt.u32 	%p11, %r3, 63;
	@%p11 bra 	$L__BB0_19;
	ld.shared.f32 	%f105, [%r5+256];
	ld.shared.f32 	%f106, [%r5];
	add.f32 	%f107, %f105, %f106;
	st.shared.f32 	[%r5], %f107;
$L__BB0_19:
	bar.sync 	0;
	setp.gt.u32 	%p12, %r3, 31;
	@%p12 bra 	$L__BB0_21;
	ld.shared.f32 	%f108, [%r5+128];
	ld.shared.f32 	%f109, [%r5];
	add.f32 	%f110, %f108, %f109;
	st.shared.f32 	[%r5], %f110;
$L__BB0_21:
	bar.sync 	0;
	setp.gt.u32 	%p13, %r3, 15;
	@%p13 bra 	$L__BB0_23;
	ld.shared.f32 	%f111, [%r5+64];
	ld.shared.f32 	%f112, [%r5];
	add.f32 	%f113, %f111, %f112;
	st.shared.f32 	[%r5], %f113;
$L__BB0_23:
	bar.sync 	0;
	setp.gt.u32 	%p14, %r3, 7;
	@%p14 bra 	$L__BB0_25;
	ld.shared.f32 	%f114, [%r5+32];
	ld.shared.f32 	%f115, [%r5];
	add.f32 	%f116, %f114, %f115;
	st.shared.f32 	[%r5], %f116;
$L__BB0_25:
	bar.sync 	0;
	setp.gt.u32 	%p15, %r3, 3;
	@%p15 bra 	$L__BB0_27;
	ld.shared.f32 	%f117, [%r5+16];
	ld.shared.f32 	%f118, [%r5];
	add.f32 	%f119, %f117, %f118;
	st.shared.f32 	[%r5], %f119;
$L__BB0_27:
	bar.sync 	0;
	setp.gt.u32 	%p16, %r3, 1;
	@%p16 bra 	$L__BB0_29;
	ld.shared.f32 	%f120, [%r5+8];
	ld.shared.f32 	%f121, [%r5];
	add.f32 	%f122, %f120, %f121;
	st.shared.f32 	[%r5], %f122;
$L__BB0_29:
	bar.sync 	0;
	setp.ne.s32 	%p17, %r3, 0;
	@%p17 bra 	$L__BB0_31;
	ld.shared.f32 	%f123, [_ZZ3dotiPfS_S_E5cache+4];
	ld.shared.f32 	%f124, [%r5];
	add.f32 	%f125, %f123, %f124;
	st.shared.f32 	[%r5], %f125;
$L__BB0_31:
	setp.ne.s32 	%p18, %r3, 0;
	bar.sync 	0;
	@%p18 bra 	$L__BB0_33;
	ld.shared.f32 	%f126, [_ZZ3dotiPfS_S_E5cache];
	cvta.to.global.u64 	%rd93, %rd3;
	mul.wide.u32 	%rd94, %r1, 4;
	add.s64 	%rd95, %rd93, %rd94;
	st.global.f32 	[%rd95], %f126;
$L__BB0_33:
	ret;

}


// ===== COMPILED SASS (sm_100) =====

	.target	sm_100

	.elftype	@"ET_EXEC"


//--------------------- .note.nv.tkinfo           --------------------------
	.section	.note.nv.tkinfo,"",@"SHT_NOTE"
	.sectionflags	@"SHF_NOTE_NV_TKINFO"
	.tkinfo
        /*0018*/ 	.word	0x00000002
        /*0030*/ 	.string	""
        /*0030*/ 	.string	"ptxas"
        /*0030*/ 	.string	"Cuda compilation tools, release 13.0, V13.0.88"
        /*0030*/ 	.string	"Build cuda_13.0.r13.0/compiler.36424714_0"
        /*0030*/ 	.string	"-arch sm_100 -m 64 "



//--------------------- .note.nv.cuinfo           --------------------------
	.section	.note.nv.cuinfo,"",@"SHT_NOTE"
	.sectionflags	@"SHF_NOTE_NV_CUINFO"
        /*0018*/ 	.short	0x0002
        /*001a*/ 	.short	0x0064
        /*001c*/ 	.short	0x0082
	.zero		2


//--------------------- .nv.info                  --------------------------
	.section	.nv.info,"",@"SHT_CUDA_INFO"
	.align	4


	//----- nvinfo : EIATTR_REGCOUNT
	.align		4
        /*0000*/ 	.byte	0x04, 0x2f
        /*0002*/ 	.short	(.L_1 - .L_0)
	.align		4
.L_0:
        /*0004*/ 	.word	index@(_Z3dotiPfS_S_)
        /*0008*/ 	.word	0x00000020


	//----- nvinfo : EIATTR_FRAME_SIZE
	.align		4
.L_1:
        /*000c*/ 	.byte	0x04, 0x11
        /*000e*/ 	.short	(.L_3 - .L_2)
	.align		4
.L_2:
        /*0010*/ 	.word	index@(_Z3dotiPfS_S_)
        /*0014*/ 	.word	0x00000000


	//----- nvinfo : EIATTR_MIN_STACK_SIZE
	.align		4
.L_3:
        /*0018*/ 	.byte	0x04, 0x12
        /*001a*/ 	.short	(.L_5 - .L_4)
	.align		4
.L_4:
        /*001c*/ 	.word	index@(_Z3dotiPfS_S_)
        /*0020*/ 	.word	0x00000000
.L_5:


//--------------------- .nv.compat                --------------------------
	.section	.nv.compat,"",@"SHT_CUDA_COMPAT_INFO"
	.align	4
        /*0000*/ 	.byte	0x02, 0x09, 0x00, 0x00, 0x02, 0x02, 0x01, 0x00, 0x02, 0x05, 0x05, 0x00, 0x03, 0x07, 0x01, 0x01
        /*0010*/ 	.byte	0x02, 0x03, 0x00, 0x00, 0x02, 0x06, 0x01, 0x00, 0x04, 0x0b, 0x08, 0x00, 0x09, 0x00, 0x00, 0x00
        /*0020*/ 	.byte	0x00, 0x00, 0x00, 0x00


//--------------------- .nv.info._Z3dotiPfS_S_    --------------------------
	.section	.nv.info._Z3dotiPfS_S_,"",@"SHT_CUDA_INFO"
	.sectionflags	@""
	.align	4


	//----- nvinfo : EIATTR_CUDA_API_VERSION
	.align		4
        /*0000*/ 	.byte	0x04, 0x37
        /*0002*/ 	.short	(.L_7 - .L_6)
.L_6:
        /*0004*/ 	.word	0x00000082


	//----- nvinfo : EIATTR_KPARAM_INFO
	.align		4
.L_7:
        /*0008*/ 	.byte	0x04, 0x17
        /*000a*/ 	.short	(.L_9 - .L_8)
.L_8:
        /*000c*/ 	.word	0x00000000
        /*0010*/ 	.short	0x0003
        /*0012*/ 	.short	0x0018
        /*0014*/ 	.byte	0x00, 0xf5, 0x21, 0x00


	//----- nvinfo : EIATTR_KPARAM_INFO
	.align		4
.L_9:
        /*0018*/ 	.byte	0x04, 0x17
        /*001a*/ 	.short	(.L_11 - .L_10)
.L_10:
        /*001c*/ 	.word	0x00000000
        /*0020*/ 	.short	0x0002
        /*0022*/ 	.short	0x0010
        /*0024*/ 	.byte	0x00, 0xf5, 0x21, 0x00


	//----- nvinfo : EIATTR_KPARAM_INFO
	.align		4
.L_11:
        /*0028*/ 	.byte	0x04, 0x17
        /*002a*/ 	.short	(.L_13 - .L_12)
.L_12:
        /*002c*/ 	.word	0x00000000
        /*0030*/ 	.short	0x0001
        /*0032*/ 	.short	0x0008
        /*0034*/ 	.byte	0x00, 0xf5, 0x21, 0x00


	//----- nvinfo : EIATTR_KPARAM_INFO
	.align		4
.L_13:
        /*0038*/ 	.byte	0x04, 0x17
        /*003a*/ 	.short	(.L_15 - .L_14)
.L_14:
        /*003c*/ 	.word	0x00000000
        /*0040*/ 	.short	0x0000
        /*0042*/ 	.short	0x0000
        /*0044*/ 	.byte	0x00, 0xf0, 0x11, 0x00


	//----- nvinfo : EIATTR_SPARSE_MMA_MASK
	.align		4
.L_15:
        /*0048*/ 	.byte	0x03, 0x50
        /*004a*/ 	.short	0x0000


	//----- nvinfo : EIATTR_MAXREG_COUNT
	.align		4
        /*004c*/ 	.byte	0x03, 0x1b
        /*004e*/ 	.short	0x00ff


	//----- nvinfo : EIATTR_NUM_BARRIERS
	.align		4
        /*0050*/ 	.byte	0x02, 0x4c
        /*0052*/ 	.byte	0x01
	.zero		1


	//----- nvinfo : EIATTR_MERCURY_ISA_VERSION
	.align		4
        /*0054*/ 	.byte	0x03, 0x5f
        /*0056*/ 	.short	0x0101


	//----- nvinfo : EIATTR_VRC_CTA_INIT_COUNT
	.align		4
        /*0058*/ 	.byte	0x02, 0x4a
	.zero		1
	.zero		1


	//----- nvinfo : EIATTR_EXIT_INSTR_OFFSETS
	.align		4
        /*005c*/ 	.byte	0x04, 0x1c
        /*005e*/ 	.short	(.L_17 - .L_16)


	//   ....[0]....
.L_16:
        /*0060*/ 	.word	0x00001230


	//   ....[1]....
        /*0064*/ 	.word	0x00001280


	//----- nvinfo : EIATTR_CRS_STACK_SIZE
	.align		4
.L_17:
        /*0068*/ 	.byte	0x04, 0x1e
        /*006a*/ 	.short	(.L_19 - .L_18)
.L_18:
        /*006c*/ 	.word	0x00000000


	//----- nvinfo : EIATTR_CBANK_PARAM_SIZE
	.align		4
.L_19:
        /*0070*/ 	.byte	0x03, 0x19
        /*0072*/ 	.short	0x0020


	//----- nvinfo : EIATTR_PARAM_CBANK
	.align		4
        /*0074*/ 	.byte	0x04, 0x0a
        /*0076*/ 	.short	(.L_21 - .L_20)
	.align		4
.L_20:
        /*0078*/ 	.word	index@(.nv.constant0._Z3dotiPfS_S_)
        /*007c*/ 	.short	0x0380
        /*007e*/ 	.short	0x0020


	//----- nvinfo : EIATTR_SW_WAR
	.align		4
.L_21:
        /*0080*/ 	.byte	0x04, 0x36
        /*0082*/ 	.short	(.L_23 - .L_22)
.L_22:
        /*0084*/ 	.word	0x00000008
.L_23:


//--------------------- .nv.callgraph             --------------------------
	.section	.nv.callgraph,"",@"SHT_CUDA_CALLGRAPH"
	.align	4
	.sectionentsize	8
	.align		4
        /*0000*/ 	.word	0x00000000
	.align		4
        /*0004*/ 	.word	0xffffffff
	.align		4
        /*0008*/ 	.word	0x00000000
	.align		4
        /*000c*/ 	.word	0xfffffffe
	.align		4
        /*0010*/ 	.word	0x00000000
	.align		4
        /*0014*/ 	.word	0xfffffffd
	.align		4
        /*0018*/ 	.word	0x00000000
	.align		4
        /*001c*/ 	.word	0xfffffffc


//--------------------- .text._Z3dotiPfS_S_       --------------------------
	.section	.text._Z3dotiPfS_S_,"ax",@progbits
	.align	128
        .global         _Z3dotiPfS_S_
        .type           _Z3dotiPfS_S_,@function
        .size           _Z3dotiPfS_S_,(.L_x_14 - _Z3dotiPfS_S_)
        .other          _Z3dotiPfS_S_,@"STO_CUDA_ENTRY STV_DEFAULT"
_Z3dotiPfS_S_:
.text._Z3dotiPfS_S_:
[----:B------:R-:W-:Y:S01]  /*0000*/  LDC R1, c[0x0][0x37c] ;  /* 0x0000df00ff017b82 */ /* 0x000fe20000000800 */
[----:B------:R-:W0:Y:S07]  /*0010*/  S2R R0, SR_TID.X ;  /* 0x0000000000007919 */ /* 0x000e2e0000002100 */
[----:B------:R-:W1:Y:S01]  /*0020*/  S2UR UR5, SR_CgaCtaId ;  /* 0x00000000000579c3 */ /* 0x000e620000008800 */
[----:B------:R-:W2:Y:S01]  /*0030*/  LDCU UR6, c[0x0][0x360] ;  /* 0x00006c00ff0677ac */ /* 0x000ea20008000800 */
[----:B------:R-:W-:Y:S01]  /*0040*/  BSSY.RECONVERGENT B0, `(.L_x_0) ;  /* 0x00000ed000007945 */ /* 0x000fe20003800200 */
[----:B------:R-:W2:Y:S01]  /*0050*/  S2R R2, SR_CTAID.X ;  /* 0x0000000000027919 */ /* 0x000ea20000002500 */
[----:B------:R-:W-:-:S04]  /*0060*/  UMOV UR4, 0x400 ;  /* 0x0000040000047882 */ /* 0x000fc80000000000 */
[----:B------:R-:W3:Y:S01]  /*0070*/  LDC R7, c[0x0][0x380] ;  /* 0x0000e000ff077b82 */ /* 0x000ee20000000800 */
[----:B-1----:R-:W-:-:S06]  /*0080*/  ULEA UR4, UR5, UR4, 0x18 ;  /* 0x0000000405047291 */ /* 0x002fcc000f8ec0ff */
[----:B0-----:R-:W-:Y:S01]  /*0090*/  LEA R3, R0, UR4, 0x2 ;  /* 0x0000000400037c11 */ /* 0x001fe2000f8e10ff */
[----:B--2---:R-:W-:-:S04]  /*00a0*/  IMAD R5, R2, UR6, RZ ;  /* 0x0000000602057c24 */ /* 0x004fc8000f8e02ff */
[----:B------:R0:W-:Y:S01]  /*00b0*/  STS [R3], RZ ;  /* 0x000000ff03007388 */ /* 0x0001e20000000800 */
[----:B------:R-:W1:Y:S01]  /*00c0*/  LDCU.64 UR6, c[0x0][0x358] ;  /* 0x00006b00ff0677ac */ /* 0x000e620008000a00 */
[----:B------:R-:W-:-:S04]  /*00d0*/  IADD3 R4, PT, PT, R5, R0, RZ ;  /* 0x0000000005047210 */ /* 0x000fc80007ffe0ff */
[----:B---3--:R-:W-:-:S13]  /*00e0*/  ISETP.GE.U32.AND P0, PT, R4, R7, PT ;  /* 0x000000070400720c */ /* 0x008fda0003f06070 */
[----:B01----:R-:W-:Y:S05]  /*00f0*/  @P0 BRA `(.L_x_1) ;  /* 0x0000000c00840947 */ /* 0x003fea0003800000 */
[----:B------:R-:W-:Y:S01]  /*0100*/  LOP3.LUT R6, RZ, R5, RZ, 0x33, !PT ;  /* 0x00000005ff067212 */ /* 0x000fe200078e33ff */
[----:B------:R-:W-:Y:S01]  /*0110*/  BSSY.RECONVERGENT B1, `(.L_x_2) ;  /* 0x0000074000017945 */ /* 0x000fe20003800200 */
[----:B------:R-:W-:Y:S01]  /*0120*/  VIADDMNMX.U32 R5, R4, 0x1000, R7, !PT ;  /* 0x0000100004057846 */ /* 0x000fe20007800007 */
[----:B------:R-:W-:-:S03]  /*0130*/  HFMA2 R8, -RZ, RZ, 0, 0 ;  /* 0x00000000ff087431 */ /* 0x000fc600000001ff */
[----:B------:R-:W-:-:S04]  /*0140*/  IADD3 R5, PT, PT, -R0, R5, R6 ;  /* 0x0000000500057210 */ /* 0x000fc80007ffe106 */
[C---:B------:R-:W-:Y:S02]  /*0150*/  ISETP.GE.U32.AND P0, PT, R5.reuse, 0xf000, PT ;  /* 0x0000f0000500780c */ /* 0x040fe40003f06070 */
[----:B------:R-:W-:-:S04]  /*0160*/  LEA.HI R5, R5, 0x1, RZ, 0x14 ;  /* 0x0000000105057811 */ /* 0x000fc800078fa0ff */
[----:B------:R-:W-:-:S07]  /*0170*/  LOP3.LUT R7, R5, 0xf, RZ, 0xc0, !PT ;  /* 0x0000000f05077812 */ /* 0x000fce00078ec0ff */
[----:B------:R-:W-:Y:S05]  /*0180*/  @!P0 BRA `(.L_x_3) ;  /* 0x0000000400b08947 */ /* 0x000fea0003800000 */
[----:B------:R-:W-:Y:S01]  /*0190*/  LOP3.LUT R9, R5, 0x1ffff0, RZ, 0xc0, !PT ;  /* 0x001ffff005097812 */ /* 0x000fe200078ec0ff */
[----:B------:R-:W-:Y:S01]  /*01a0*/  BSSY.RECONVERGENT B2, `(.L_x_4) ;  /* 0x0000069000027945 */ /* 0x000fe20003800200 */
[----:B------:R-:W-:Y:S02]  /*01b0*/  IADD3 R6, PT, PT, R4, 0x8000, RZ ;  /* 0x0000800004067810 */ /* 0x000fe40007ffe0ff */
[----:B------:R-:W-:Y:S02]  /*01c0*/  MOV R8, RZ ;  /* 0x000000ff00087202 */ /* 0x000fe40000000f00 */
[----:B------:R-:W-:-:S07]  /*01d0*/  IADD3 R4, PT, PT, -R9, RZ, RZ ;  /* 0x000000ff09047210 */ /* 0x000fce0007ffe1ff */
.L_x_5:
[----:B------:R-:W0:Y:S01]  /*01e0*/  LDC.64 R14, c[0x0][0x388] ;  /* 0x0000e200ff0e7b82 */ /* 0x000e220000000a00 */
[----:B------:R-:W-:-:S07]  /*01f0*/  IADD3 R25, PT, PT, R6, -0x8000, RZ ;  /* 0xffff800006197810 */ /* 0x000fce0007ffe0ff */
[----:B------:R-:W1:Y:S01]  /*0200*/  LDC.64 R10, c[0x0][0x390] ;  /* 0x0000e400ff0a7b82 */ /* 0x000e620000000a00 */
[----:B------:R-:W-:Y:S01]  /*0210*/  IADD3 R21, PT, PT, R6, -0x7000, RZ ;  /* 0xffff900006157810 */ /* 0x000fe20007ffe0ff */
[----:B0-----:R-:W-:-:S05]  /*0220*/  IMAD.WIDE.U32 R26, R25, 0x4, R14 ;  /* 0x00000004191a7825 */ /* 0x001fca00078e000e */
[----:B------:R0:W2:Y:S01]  /*0230*/  LDG.E R9, desc[UR6][R26.64] ;  /* 0x000000061a097981 */ /* 0x0000a2000c1e1900 */
[----:B-1----:R-:W-:-:S06]  /*0240*/  IMAD.WIDE.U32 R24, R25, 0x4, R10 ;  /* 0x0000000419187825 */ /* 0x002fcc00078e000a */
[----:B------:R-:W2:Y:S01]  /*0250*/  LDG.E R24, desc[UR6][R24.64] ;  /* 0x0000000618187981 */ /* 0x000ea2000c1e1900 */
[----:B------:R-:W-:-:S04]  /*0260*/  IMAD.WIDE.U32 R22, R21, 0x4, R14 ;  /* 0x0000000415167825 */ /* 0x000fc800078e000e */
[----:B------:R-:W-:Y:S02]  /*0270*/  IMAD.WIDE.U32 R20, R21, 0x4, R10 ;  /* 0x0000000415147825 */ /* 0x000fe400078e000a */
[----:B------:R1:W3:Y:S04]  /*0280*/  LDG.E R22, desc[UR6][R22.64] ;  /* 0x0000000616167981 */ /* 0x0002e8000c1e1900 */
[----:B------:R4:W3:Y:S01]  /*0290*/  LDG.E R19, desc[UR6][R20.64] ;  /* 0x0000000614137981 */ /* 0x0008e2000c1e1900 */
[----:B------:R-:W-:-:S05]  /*02a0*/  IADD3 R13, PT, PT, R6, -0x6000, RZ ;  /* 0xffffa000060d7810 */ /* 0x000fca0007ffe0ff */
[----:B------:R-:W-:-:S04]  /*02b0*/  IMAD.WIDE.U32 R16, R13, 0x4, R14 ;  /* 0x000000040d107825 */ /* 0x000fc800078e000e */
[----:B------:R-:W-:Y:S01]  /*02c0*/  IMAD.WIDE.U32 R12, R13, 0x4, R10 ;  /* 0x000000040d0c7825 */ /* 0x000fe200078e000a */
[----:B------:R5:W3:Y:S05]  /*02d0*/  LDG.E R18, desc[UR6][R16.64] ;  /* 0x0000000610127981 */ /* 0x000aea000c1e1900 */
[----:B------:R-:W3:Y:S01]  /*02e0*/  LDG.E R13, desc[UR6][R12.64] ;  /* 0x000000060c0d7981 */ /* 0x000ee2000c1e1900 */
[C---:B------:R-:W-:Y:S02]  /*02f0*/  IADD3 R29, PT, PT, R6.reuse, -0x5000, RZ ;  /* 0xffffb000061d7810 */ /* 0x040fe40007ffe0ff */
[C---:B0-----:R-:W-:Y:S02]  /*0300*/  IADD3 R27, PT, PT, R6.reuse, -0x4000, RZ ;  /* 0xffffc000061b7810 */ /* 0x041fe40007ffe0ff */
[----:B-1----:R-:W-:-:S03]  /*0310*/  IADD3 R23, PT, PT, R6, -0x3000, RZ ;  /* 0xffffd00006177810 */ /* 0x002fc60007ffe0ff */
[----:B----4-:R-:W-:-:S04]  /*0320*/  IMAD.WIDE.U32 R20, R27, 0x4, R14 ;  /* 0x000000041b147825 */ /* 0x010fc800078e000e */
[----:B------:R-:W-:Y:S02]  /*0330*/  IMAD.WIDE.U32 R26, R27, 0x4, R10 ;  /* 0x000000041b1a7825 */ /* 0x000fe400078e000a */
[----:B------:R-:W4:Y:S02]  /*0340*/  LDG.E R20, desc[UR6][R20.64] ;  /* 0x0000000614147981 */ /* 0x000f24000c1e1900 */
[----:B-----5:R-:W-:Y:S02]  /*0350*/  IMAD.WIDE.U32 R16, R23, 0x4, R14 ;  /* 0x0000000417107825 */ /* 0x020fe400078e000e */
[----:B------:R-:W4:Y:S04]  /*0360*/  LDG.E R27, desc[UR6][R26.64] ;  /* 0x000000061a1b7981 */ /* 0x000f28000c1e1900 */
[----:B------:R-:W5:Y:S01]  /*0370*/  LDG.E R16, desc[UR6][R16.64] ;  /* 0x0000000610107981 */ /* 0x000f62000c1e1900 */
[----:B--2---:R-:W-:Y:S01]  /*0380*/  FFMA R9, R9, R24, R8 ;  /* 0x0000001809097223 */ /* 0x004fe20000000008 */
[----:B------:R-:W-:-:S04]  /*0390*/  IMAD.WIDE.U32 R24, R29, 0x4, R14 ;  /* 0x000000041d187825 */ /* 0x000fc800078e000e */
[----:B------:R-:W-:Y:S02]  /*03a0*/  IMAD.WIDE.U32 R28, R29, 0x4, R10 ;  /* 0x000000041d1c7825 */ /* 0x000fe400078e000a */
[----:B------:R-:W2:Y:S04]  /*03b0*/  LDG.E R25, desc[UR6][R24.64] ;  /* 0x0000000618197981 */ /* 0x000ea8000c1e1900 */
[----:B------:R0:W2:Y:S01]  /*03c0*/  LDG.E R12, desc[UR6][R28.64] ;  /* 0x000000061c0c7981 */ /* 0x0000a2000c1e1900 */
[----:B---3--:R-:W-:Y:S01]  /*03d0*/  FFMA R19, R22, R19, R9 ;  /* 0x0000001316137223 */ /* 0x008fe20000000009 */
[----:B0-----:R-:W-:Y:S01]  /*03e0*/  IMAD.WIDE.U32 R28, R23, 0x4, R10 ;  /* 0x00000004171c7825 */ /* 0x001fe200078e000a */
[C---:B------:R-:W-:Y:S02]  /*03f0*/  IADD3 R23, PT, PT, R6.reuse, -0x2000, RZ ;  /* 0xffffe00006177810 */ /* 0x040fe40007ffe0ff */
[----:B------:R-:W-:-:S02]  /*0400*/  IADD3 R24, PT, PT, R6, -0x1000, RZ ;  /* 0xfffff00006187810 */ /* 0x000fc40007ffe0ff */
[----:B------:R0:W5:Y:S01]  /*0410*/  LDG.E R21, desc[UR6][R28.64] ;  /* 0x000000061c157981 */ /* 0x000162000c1e1900 */
[----:B------:R-:W-:-:S04]  /*0420*/  IMAD.WIDE.U32 R8, R23, 0x4, R14 ;  /* 0x0000000417087825 */ /* 0x000fc800078e000e */
[----:B------:R-:W-:Y:S02]  /*0430*/  IMAD.WIDE.U32 R22, R23, 0x4, R10 ;  /* 0x0000000417167825 */ /* 0x000fe400078e000a */
[----:B------:R-:W3:Y:S02]  /*0440*/  LDG.E R8, desc[UR6][R8.64] ;  /* 0x0000000608087981 */ /* 0x000ee4000c1e1900 */
[C---:B0-----:R-:W-:Y:S02]  /*0450*/  IMAD.WIDE.U32 R28, R24.reuse, 0x4, R14 ;  /* 0x00000004181c7825 */ /* 0x041fe400078e000e */
[----:B------:R0:W3:Y:S02]  /*0460*/  LDG.E R17, desc[UR6][R22.64] ;  /* 0x0000000616117981 */ /* 0x0000e4000c1e1900 */
[----:B0-----:R-:W-:Y:S02]  /*0470*/  IMAD.WIDE.U32 R22, R24, 0x4, R10 ;  /* 0x0000000418167825 */ /* 0x001fe400078e000a */
[----:B------:R0:W3:Y:S04]  /*0480*/  LDG.E R24, desc[UR6][R28.64] ;  /* 0x000000061c187981 */ /* 0x0000e8000c1e1900 */
[----:B------:R-:W3:Y:S01]  /*0490*/  LDG.E R9, desc[UR6][R22.64] ;  /* 0x0000000616097981 */ /* 0x000ee2000c1e1900 */
[----:B------:R-:W-:Y:S01]  /*04a0*/  FFMA R26, R18, R13, R19 ;  /* 0x0000000d121a7223 */ /* 0x000fe20000000013 */
[----:B------:R-:W-:-:S04]  /*04b0*/  IMAD.WIDE.U32 R18, R6, 0x4, R14 ;  /* 0x0000000406127825 */ /* 0x000fc800078e000e */
[C---:B0-----:R-:W-:Y:S02]  /*04c0*/  IMAD.WIDE.U32 R28, R6.reuse, 0x4, R10 ;  /* 0x00000004061c7825 */ /* 0x041fe400078e000a */
[----:B------:R-:W3:Y:S04]  /*04d0*/  LDG.E R19, desc[UR6][R18.64] ;  /* 0x0000000612137981 */ /* 0x000ee8000c1e1900 */
[----:B------:R0:W3:Y:S02]  /*04e0*/  LDG.E R13, desc[UR6][R28.64] ;  /* 0x000000061c0d7981 */ /* 0x0000e4000c1e1900 */
[----:B0-----:R-:W-:Y:S01]  /*04f0*/  IADD3 R29, PT, PT, R6, 0x4000, RZ ;  /* 0x00004000061d7810 */ /* 0x001fe20007ffe0ff */
[----:B--2---:R-:W-:-:S04]  /*0500*/  FFMA R25, R25, R12, R26 ;  /* 0x0000000c19197223 */ /* 0x004fc8000000001a */
[----:B----4-:R-:W-:Y:S01]  /*0510*/  FFMA R25, R20, R27, R25 ;  /* 0x0000001b14197223 */ /* 0x010fe20000000019 */
[----:B------:R-:W-:-:S03]  /*0520*/  IADD3 R12, PT, PT, R6, 0x1000, RZ ;  /* 0x00001000060c7810 */ /* 0x000fc60007ffe0ff */
[----:B-----5:R-:W-:Y:S01]  /*0530*/  FFMA R27, R16, R21, R25 ;  /* 0x00000015101b7223 */ /* 0x020fe20000000019 */
[C---:B------:R-:W-:Y:S02]  /*0540*/  IADD3 R25, PT, PT, R6.reuse, 0x3000, RZ ;  /* 0x0000300006197810 */ /* 0x040fe40007ffe0ff */
[----:B------:R-:W-:Y:S01]  /*0550*/  IADD3 R21, PT, PT, R6, 0x2000, RZ ;  /* 0x0000200006157810 */ /* 0x000fe20007ffe0ff */
[----:B---3--:R-:W-:Y:S02]  /*0560*/  FFMA R8, R8, R17, R27 ;  /* 0x0000001108087223 */ /* 0x008fe4000000001b */
[----:B------:R-:W-:-:S04]  /*0570*/  IMAD.WIDE.U32 R26, R25, 0x4, R14 ;  /* 0x00000004191a7825 */ /* 0x000fc800078e000e */
[--C-:B------:R-:W-:Y:S01]  /*0580*/  IMAD.WIDE.U32 R16, R21, 0x4, R14.reuse ;  /* 0x0000000415107825 */ /* 0x100fe200078e000e */
[----:B------:R0:W2:Y:S03]  /*0590*/  LDG.E R18, desc[UR6][R26.64] ;  /* 0x000000061a127981 */ /* 0x0000a6000c1e1900 */
[----:B------:R-:W-:Y:S01]  /*05a0*/  IMAD.WIDE.U32 R22, R12, 0x4, R14 ;  /* 0x000000040c167825 */ /* 0x000fe200078e000e */
[----:B------:R1:W3:Y:S05]  /*05b0*/  LDG.E R20, desc[UR6][R16.64] ;  /* 0x0000000610147981 */ /* 0x0002ea000c1e1900 */
[----:B------:R-:W4:Y:S01]  /*05c0*/  LDG.E R23, desc[UR6][R22.64] ;  /* 0x0000000616177981 */ /* 0x000f22000c1e1900 */
[----:B------:R-:W-:Y:S01]  /*05d0*/  FFMA R24, R24, R9, R8 ;  /* 0x0000000918187223 */ /* 0x000fe20000000008 */
[----:B------:R-:W-:Y:S01]  /*05e0*/  IMAD.WIDE.U32 R8, R29, 0x4, R14 ;  /* 0x000000041d087825 */ /* 0x000fe200078e000e */
[----:B0-----:R-:W-:-:S03]  /*05f0*/  IADD3 R27, PT, PT, R6, 0x5000, RZ ;  /* 0x00005000061b7810 */ /* 0x001fc60007ffe0ff */
[----:B-1----:R-:W-:Y:S02]  /*0600*/  IMAD.WIDE.U32 R16, R12, 0x4, R10 ;  /* 0x000000040c107825 */ /* 0x002fe400078e000a */
[----:B------:R0:W5:Y:S04]  /*0610*/  LDG.E R12, desc[UR6][R8.64] ;  /* 0x00000006080c7981 */ /* 0x000168000c1e1900 */
[----:B------:R1:W4:Y:S01]  /*0620*/  LDG.E R22, desc[UR6][R16.64] ;  /* 0x0000000610167981 */ /* 0x000322000c1e1900 */
[----:B0-----:R-:W-:-:S04]  /*0630*/  IMAD.WIDE.U32 R8, R27, 0x4, R14 ;  /* 0x000000041b087825 */ /* 0x001fc800078e000e */
[--C-:B-1----:R-:W-:Y:S02]  /*0640*/  IMAD.WIDE.U32 R16, R21, 0x4, R10.reuse ;  /* 0x0000000415107825 */ /* 0x102fe400078e000a */
[----:B------:R0:W5:Y:S02]  /*0650*/  LDG.E R9, desc[UR6][R8.64] ;  /* 0x0000000608097981 */ /* 0x000164000c1e1900 */
[--C-:B------:R-:W-:Y:S02]  /*0660*/  IMAD.WIDE.U32 R26, R27, 0x4, R10.reuse ;  /* 0x000000041b1a7825 */ /* 0x100fe400078e000a */
[----:B------:R1:W3:Y:S02]  /*0670*/  LDG.E R21, desc[UR6][R16.64] ;  /* 0x0000000610157981 */ /* 0x0002e4000c1e1900 */
[----:B------:R-:W-:Y:S02]  /*0680*/  IMAD.WIDE.U32 R28, R29, 0x4, R10 ;  /* 0x000000041d1c7825 */ /* 0x000fe400078e000a */
[----:B------:R1:W5:Y:S02]  /*0690*/  LDG.E R26, desc[UR6][R26.64] ;  /* 0x000000061a1a7981 */ /* 0x000364000c1e1900 */
[----:B0-----:R-:W-:Y:S01]  /*06a0*/  FFMA R8, R19, R13, R24 ;  /* 0x0000000d13087223 */ /* 0x001fe20000000018 */
[----:B------:R-:W-:Y:S01]  /*06b0*/  IMAD.WIDE.U32 R24, R25, 0x4, R10 ;  /* 0x0000000419187825 */ /* 0x000fe200078e000a */
[----:B------:R-:W5:Y:S01]  /*06c0*/  LDG.E R13, desc[UR6][R28.64] ;  /* 0x000000061c0d7981 */ /* 0x000f62000c1e1900 */
[----:B-1----:R-:W-:-:S03]  /*06d0*/  IADD3 R17, PT, PT, R6, 0x6000, RZ ;  /* 0x0000600006117810 */ /* 0x002fc60007ffe0ff */
[----:B------:R0:W2:Y:S01]  /*06e0*/  LDG.E R19, desc[UR6][R24.64] ;  /* 0x0000000618137981 */ /* 0x0000a2000c1e1900 */
[----:B------:R-:W-:Y:S01]  /*06f0*/  IADD3 R27, PT, PT, R6, 0x7000, RZ ;  /* 0x00007000061b7810 */ /* 0x000fe20007ffe0ff */
[----:B0-----:R-:W-:-:S04]  /*0700*/  IMAD.WIDE.U32 R24, R17, 0x4, R14 ;  /* 0x0000000411187825 */ /* 0x001fc800078e000e */
[----:B------:R-:W-:Y:S02]  /*0710*/  IMAD.WIDE.U32 R16, R17, 0x4, R10 ;  /* 0x0000000411107825 */ /* 0x000fe400078e000a */
[----:B------:R-:W5:Y:S02]  /*0720*/  LDG.E R24, desc[UR6][R24.64] ;  /* 0x0000000618187981 */ /* 0x000f64000c1e1900 */
[C---:B------:R-:W-:Y:S02]  /*0730*/  IMAD.WIDE.U32 R14, R27.reuse, 0x4, R14 ;  /* 0x000000041b0e7825 */ /* 0x040fe400078e000e */
[----:B------:R-:W5:Y:S02]  /*0740*/  LDG.E R17, desc[UR6][R16.64] ;  /* 0x0000000610117981 */ /* 0x000f64000c1e1900 */
[----:B------:R-:W-:Y:S02]  /*0750*/  IMAD.WIDE.U32 R10, R27, 0x4, R10 ;  /* 0x000000041b0a7825 */ /* 0x000fe400078e000a */
[----:B------:R-:W5:Y:S04]  /*0760*/  LDG.E R14, desc[UR6][R14.64] ;  /* 0x000000060e0e7981 */ /* 0x000f68000c1e1900 */
[----:B------:R-:W5:Y:S01]  /*0770*/  LDG.E R10, desc[UR6][R10.64] ;  /* 0x000000060a0a7981 */ /* 0x000f62000c1e1900 */
[----:B------:R-:W-:-:S04]  /*0780*/  IADD3 R4, PT, PT, R4, 0x10, RZ ;  /* 0x0000001004047810 */ /* 0x000fc80007ffe0ff */
[----:B------:R-:W-:Y:S02]  /*0790*/  ISETP.NE.AND P0, PT, R4, RZ, PT ;  /* 0x000000ff0400720c */ /* 0x000fe40003f05270 */
[----:B------:R-:W-:Y:S01]  /*07a0*/  IADD3 R6, PT, PT, R6, 0x10000, RZ ;  /* 0x0001000006067810 */ /* 0x000fe20007ffe0ff */
[----:B----4-:R-:W-:-:S04]  /*07b0*/  FFMA R23, R23, R22, R8 ;  /* 0x0000001617177223 */ /* 0x010fc80000000008 */
[----:B---3--:R-:W-:-:S04]  /*07c0*/  FFMA R21, R20, R21, R23 ;  /* 0x0000001514157223 */ /* 0x008fc80000000017 */
[----:B--2---:R-:W-:-:S04]  /*07d0*/  FFMA R19, R18, R19, R21 ;  /* 0x0000001312137223 */ /* 0x004fc80000000015 */
[----:B-----5:R-:W-:-:S04]  /*07e0*/  FFMA R12, R12, R13, R19 ;  /* 0x0000000d0c0c7223 */ /* 0x020fc80000000013 */
[----:B------:R-:W-:-:S04]  /*07f0*/  FFMA R9, R9, R26, R12 ;  /* 0x0000001a09097223 */ /* 0x000fc8000000000c */
[----:B------:R-:W-:-:S04]  /*0800*/  FFMA R9, R24, R17, R9 ;  /* 0x0000001118097223 */ /* 0x000fc80000000009 */
[----:B------:R-:W-:Y:S01]  /*0810*/  FFMA R8, R14, R10, R9 ;  /* 0x0000000a0e087223 */ /* 0x000fe20000000009 */
[----:B------:R-:W-:Y:S06]  /*0820*/  @P0 BRA `(.L_x_5) ;  /* 0xfffffff8006c0947 */ /* 0x000fec000383ffff */
[----:B------:R-:W-:Y:S05]  /*0830*/  BSYNC.RECONVERGENT B2 ;  /* 0x0000000000027941 */ /* 0x000fea0003800200 */
.L_x_4:
[----:B------:R-:W-:-:S07]  /*0840*/  IADD3 R4, PT, PT, R6, -0x8000, RZ ;  /* 0xffff800006047810 */ /* 0x000fce0007ffe0ff */
.L_x_3:
[----:B------:R-:W-:Y:S05]  /*0850*/  BSYNC.RECONVERGENT B1 ;  /* 0x0000000000017941 */ /* 0x000fea0003800200 */
.L_x_2:
[----:B------:R-:W-:Y:S01]  /*0860*/  ISETP.NE.AND P0, PT, R7, RZ, PT ;  /* 0x000000ff0700720c */ /* 0x000fe20003f05270 */
[----:B------:R-:W-:-:S12]  /*0870*/  BSSY.RECONVERGENT B1, `(.L_x_6) ;  /* 0x0000068000017945 */ /* 0x000fd80003800200 */
[----:B------:R-:W-:Y:S05]  /*0880*/  @!P0 BRA `(.L_x_7) ;  /* 0x0000000400988947 */ /* 0x000fea0003800000 */
[----:B------:R-:W-:Y:S01]  /*0890*/  ISETP.GE.U32.AND P0, PT, R7, 0x8, PT ;  /* 0x000000080700780c */ /* 0x000fe20003f06070 */
[----:B------:R-:W-:Y:S01]  /*08a0*/  BSSY.RECONVERGENT B2, `(.L_x_8) ;  /* 0x0000036000027945 */ /* 0x000fe20003800200 */
[----:B------:R-:W-:-:S04]  /*08b0*/  LOP3.LUT R6, R5, 0x7, RZ, 0xc0, !PT ;  /* 0x0000000705067812 */ /* 0x000fc800078ec0ff */
[----:B------:R-:W-:-:S07]  /*08c0*/  ISETP.NE.AND P1, PT, R6, RZ, PT ;  /* 0x000000ff0600720c */ /* 0x000fce0003f25270 */
[----:B------:R-:W-:Y:S06]  /*08d0*/  @!P0 BRA `(.L_x_9) ;  /* 0x0000000000c88947 */ /* 0x000fec0003800000 */
[----:B------:R-:W0:Y:S01]  /*08e0*/  LDC.64 R16, c[0x0][0x388] ;  /* 0x0000e200ff107b82 */ /* 0x000e220000000a00 */
[C---:B------:R-:W-:Y:S02]  /*08f0*/  IADD3 R12, PT, PT, R4.reuse, 0x2000, RZ ;  /* 0x00002000040c7810 */ /* 0x040fe40007ffe0ff */
[C---:B------:R-:W-:Y:S02]  /*0900*/  IADD3 R7, PT, PT, R4.reuse, 0x3000, RZ ;  /* 0x0000300004077810 */ /* 0x040fe40007ffe0ff */
[C---:B------:R-:W-:Y:S02]  /*0910*/  IADD3 R27, PT, PT, R4.reuse, 0x1000, RZ ;  /* 0x00001000041b7810 */ /* 0x040fe40007ffe0ff */
[C---:B------:R-:W-:Y:S01]  /*0920*/  IADD3 R28, PT, PT, R4.reuse, 0x4000, RZ ;  /* 0x00004000041c7810 */ /* 0x040fe20007ffe0ff */
[----:B------:R-:W1:Y:S01]  /*0930*/  LDC.64 R14, c[0x0][0x390] ;  /* 0x0000e400ff0e7b82 */ /* 0x000e620000000a00 */
[----:B------:R-:W-:Y:S01]  /*0940*/  IADD3 R29, PT, PT, R4, 0x5000, RZ ;  /* 0x00005000041d7810 */ /* 0x000fe20007ffe0ff */
[----:B0-----:R-:W-:-:S04]  /*0950*/  IMAD.WIDE.U32 R18, R12, 0x4, R16 ;  /* 0x000000040c127825 */ /* 0x001fc800078e0010 */
[C-C-:B------:R-:W-:Y:S01]  /*0960*/  IMAD.WIDE.U32 R22, R4.reuse, 0x4, R16.reuse ;  /* 0x0000000404167825 */ /* 0x140fe200078e0010 */
[----:B------:R1:W2:Y:S03]  /*0970*/  LDG.E R13, desc[UR6][R18.64] ;  /* 0x00000006120d7981 */ /* 0x0002a6000c1e1900 */
[--C-:B------:R-:W-:Y:S02]  /*0980*/  IMAD.WIDE.U32 R10, R7, 0x4, R16.reuse ;  /* 0x00000004070a7825 */ /* 0x100fe400078e0010 */
[----:B------:R-:W3:Y:S02]  /*0990*/  LDG.E R23, desc[UR6][R22.64] ;  /* 0x0000000616177981 */ /* 0x000ee4000c1e1900 */
[----:B------:R-:W-:Y:S02]  /*09a0*/  IMAD.WIDE.U32 R20, R27, 0x4, R16 ;  /* 0x000000041b147825 */ /* 0x000fe400078e0010 */
[----:B------:R-:W4:Y:S02]  /*09b0*/  LDG.E R11, desc[UR6][R10.64] ;  /* 0x000000060a0b7981 */ /* 0x000f24000c1e1900 */
[----:B-1----:R-:W-:-:S02]  /*09c0*/  IMAD.WIDE.U32 R18, R4, 0x4, R14 ;  /* 0x0000000404127825 */ /* 0x002fc400078e000e */
[----:B------:R-:W5:Y:S02]  /*09d0*/  LDG.E R21, desc[UR6][R20.64] ;  /* 0x0000000614157981 */ /* 0x000f64000c1e1900 */
[----:B------:R-:W-:Y:S02]  /*09e0*/  IMAD.WIDE.U32 R24, R28, 0x4, R16 ;  /* 0x000000041c187825 */ /* 0x000fe400078e0010 */
[----:B------:R0:W3:Y:S02]  /*09f0*/  LDG.E R9, desc[UR6][R18.64] ;  /* 0x0000000612097981 */ /* 0x0000e4000c1e1900 */
[--C-:B------:R-:W-:Y:S02]  /*0a00*/  IMAD.WIDE.U32 R26, R27, 0x4, R14.reuse ;  /* 0x000000041b1a7825 */ /* 0x100fe400078e000e */
[----:B------:R1:W4:Y:S04]  /*0a10*/  LDG.E R10, desc[UR6][R24.64] ;  /* 0x00000006180a7981 */ /* 0x000328000c1e1900 */
[----:B------:R1:W5:Y:S01]  /*0a20*/  LDG.E R22, desc[UR6][R26.64] ;  /* 0x000000061a167981 */ /* 0x000362000c1e1900 */
[----:B0-----:R-:W-:-:S04]  /*0a30*/  IMAD.WIDE.U32 R18, R7, 0x4, R14 ;  /* 0x0000000407127825 */ /* 0x001fc800078e000e */
[----:B-1----:R-:W-:-:S04]  /*0a40*/  IMAD.WIDE.U32 R24, R29, 0x4, R16 ;  /* 0x000000041d187825 */ /* 0x002fc800078e0010 */
[--C-:B------:R-:W-:Y:S01]  /*0a50*/  IMAD.WIDE.U32 R26, R12, 0x4, R14.reuse ;  /* 0x000000040c1a7825 */ /* 0x100fe200078e000e */
[----:B------:R0:W4:Y:S04]  /*0a60*/  LDG.E R7, desc[UR6][R24.64] ;  /* 0x0000000618077981 */ /* 0x000128000c1e1900 */
[----:B------:R-:W2:Y:S04]  /*0a70*/  LDG.E R20, desc[UR6][R26.64] ;  /* 0x000000061a147981 */ /* 0x000ea8000c1e1900 */
[----:B------:R1:W4:Y:S01]  /*0a80*/  LDG.E R12, desc[UR6][R18.64] ;  /* 0x00000006120c7981 */ /* 0x000322000c1e1900 */
[----:B0-----:R-:W-:-:S04]  /*0a90*/  IMAD.WIDE.U32 R24, R28, 0x4, R14 ;  /* 0x000000041c187825 */ /* 0x001fc800078e000e */
[----:B------:R-:W-:Y:S02]  /*0aa0*/  IMAD.WIDE.U32 R28, R29, 0x4, R14 ;  /* 0x000000041d1c7825 */ /* 0x000fe400078e000e */
[----:B------:R-:W4:Y:S01]  /*0ab0*/  LDG.E R25, desc[UR6][R24.64] ;  /* 0x0000000618197981 */ /* 0x000f22000c1e1900 */
[C---:B-1----:R-:W-:Y:S02]  /*0ac0*/  IADD3 R19, PT, PT, R4.reuse, 0x6000, RZ ;  /* 0x0000600004137810 */ /* 0x042fe40007ffe0ff */
[----:B------:R-:W-:Y:S01]  /*0ad0*/  IADD3 R27, PT, PT, R4, 0x7000, RZ ;  /* 0x00007000041b7810 */ /* 0x000fe20007ffe0ff */
[----:B------:R0:W4:Y:S02]  /*0ae0*/  LDG.E R24, desc[UR6][R28.64] ;  /* 0x000000061c187981 */ /* 0x000124000c1e1900 */
[----:B0-----:R-:W-:-:S04]  /*0af0*/  IMAD.WIDE.U32 R28, R19, 0x4, R16 ;  /* 0x00000004131c7825 */ /* 0x001fc800078e0010 */
[----:B------:R-:W-:Y:S01]  /*0b00*/  IMAD.WIDE.U32 R18, R19, 0x4, R14 ;  /* 0x0000000413127825 */ /* 0x000fe200078e000e */
[----:B------:R-:W4:Y:S03]  /*0b10*/  LDG.E R26, desc[UR6][R28.64] ;  /* 0x000000061c1a7981 */ /* 0x000f26000c1e1900 */
[C---:B------:R-:W-:Y:S02]  /*0b20*/  IMAD.WIDE.U32 R16, R27.reuse, 0x4, R16 ;  /* 0x000000041b107825 */ /* 0x040fe400078e0010 */
[----:B------:R-:W4:Y:S02]  /*0b30*/  LDG.E R19, desc[UR6][R18.64] ;  /* 0x0000000612137981 */ /* 0x000f24000c1e1900 */
[----:B------:R-:W-:Y:S02]  /*0b40*/  IMAD.WIDE.U32 R14, R27, 0x4, R14 ;  /* 0x000000041b0e7825 */ /* 0x000fe400078e000e */
[----:B------:R-:W4:Y:S04]  /*0b50*/  LDG.E R16, desc[UR6][R16.64] ;  /* 0x0000000610107981 */ /* 0x000f28000c1e1900 */
[----:B------:R-:W4:Y:S01]  /*0b60*/  LDG.E R15, desc[UR6][R14.64] ;  /* 0x000000060e0f7981 */ /* 0x000f22000c1e1900 */
[----:B------:R-:W-:Y:S01]  /*0b70*/  IADD3 R4, PT, PT, R4, 0x8000, RZ ;  /* 0x0000800004047810 */ /* 0x000fe20007ffe0ff */
[----:B---3--:R-:W-:-:S04]  /*0b80*/  FFMA R8, R23, R9, R8 ;  /* 0x0000000917087223 */ /* 0x008fc80000000008 */
[----:B-----5:R-:W-:-:S04]  /*0b90*/  FFMA R8, R21, R22, R8 ;  /* 0x0000001615087223 */ /* 0x020fc80000000008 */
[----:B--2---:R-:W-:-:S04]  /*0ba0*/  FFMA R8, R13, R20, R8 ;  /* 0x000000140d087223 */ /* 0x004fc80000000008 */
[----:B----4-:R-:W-:-:S04]  /*0bb0*/  FFMA R11, R11, R12, R8 ;  /* 0x0000000c0b0b7223 */ /* 0x010fc80000000008 */
[----:B------:R-:W-:-:S04]  /*0bc0*/  FFMA R10, R10, R25, R11 ;  /* 0x000000190a0a7223 */ /* 0x000fc8000000000b */
[----:B------:R-:W-:-:S04]  /*0bd0*/  FFMA R7, R7, R24, R10 ;  /* 0x0000001807077223 */ /* 0x000fc8000000000a */
[----:B------:R-:W-:-:S04]  /*0be0*/  FFMA R7, R26, R19, R7 ;  /* 0x000000131a077223 */ /* 0x000fc80000000007 */
[----:B------:R-:W-:-:S07]  /*0bf0*/  FFMA R8, R16, R15, R7 ;  /* 0x0000000f10087223 */ /* 0x000fce0000000007 */
.L_x_9:
[----:B------:R-:W-:Y:S05]  /*0c00*/  BSYNC.RECONVERGENT B2 ;  /* 0x0000000000027941 */ /* 0x000fea0003800200 */
.L_x_8:
        /* <DEDUP_REMOVED lines=8> */
[----:B------:R-:W-:-:S05]  /*0c90*/  IADD3 R11, PT, PT, R4, 0x2000, RZ ;  /* 0x00002000040b7810 */ /* 0x000fca0007ffe0ff */
[----:B------:R-:W1:Y:S01]  /*0ca0*/  LDC.64 R14, c[0x0][0x388] ;  /* 0x0000e200ff0e7b82 */ /* 0x000e620000000a00 */
[C---:B------:R-:W-:Y:S01]  /*0cb0*/  IADD3 R25, PT, PT, R4.reuse, 0x3000, RZ ;  /* 0x0000300004197810 */ /* 0x040fe20007ffe0ff */
[----:B0-----:R-:W-:-:S06]  /*0cc0*/  IMAD.WIDE.U32 R20, R4, 0x4, R6 ;  /* 0x0000000404147825 */ /* 0x001fcc00078e0006 */
[----:B------:R-:W2:Y:S01]  /*0cd0*/  LDG.E R20, desc[UR6][R20.64] ;  /* 0x0000000614147981 */ /* 0x000ea2000c1e1900 */
[----:B-1----:R-:W-:-:S04]  /*0ce0*/  IMAD.WIDE.U32 R22, R4, 0x4, R14 ;  /* 0x0000000404167825 */ /* 0x002fc800078e000e */
[C---:B------:R-:W-:Y:S01]  /*0cf0*/  IMAD.WIDE.U32 R18, R13.reuse, 0x4, R14 ;  /* 0x000000040d127825 */ /* 0x040fe200078e000e */
[----:B------:R-:W2:Y:S03]  /*0d00*/  LDG.E R9, desc[UR6][R22.64] ;  /* 0x0000000616097981 */ /* 0x000ea6000c1e1900 */
[----:B------:R-:W-:Y:S02]  /*0d10*/  IMAD.WIDE.U32 R12, R13, 0x4, R6 ;  /* 0x000000040d0c7825 */ /* 0x000fe400078e0006 */
[----:B------:R-:W3:Y:S02]  /*0d20*/  LDG.E R18, desc[UR6][R18.64] ;  /* 0x0000000612127981 */ /* 0x000ee4000c1e1900 */
[C---:B------:R-:W-:Y:S02]  /*0d30*/  IMAD.WIDE.U32 R16, R11.reuse, 0x4, R14 ;  /* 0x000000040b107825 */ /* 0x040fe400078e000e */
[----:B------:R-:W3:Y:S02]  /*0d40*/  LDG.E R12, desc[UR6][R12.64] ;  /* 0x000000060c0c7981 */ /* 0x000ee4000c1e1900 */
[----:B------:R-:W-:-:S02]  /*0d50*/  IMAD.WIDE.U32 R10, R11, 0x4, R6 ;  /* 0x000000040b0a7825 */ /* 0x000fc400078e0006 */
[----:B------:R-:W4:Y:S02]  /*0d60*/  LDG.E R16, desc[UR6][R16.64] ;  /* 0x0000000610107981 */ /* 0x000f24000c1e1900 */
[C---:B------:R-:W-:Y:S02]  /*0d70*/  IMAD.WIDE.U32 R14, R25.reuse, 0x4, R14 ;  /* 0x00000004190e7825 */ /* 0x040fe400078e000e */
[----:B------:R-:W4:Y:S02]  /*0d80*/  LDG.E R10, desc[UR6][R10.64] ;  /* 0x000000060a0a7981 */ /* 0x000f24000c1e1900 */
[----:B------:R-:W-:Y:S02]  /*0d90*/  IMAD.WIDE.U32 R6, R25, 0x4, R6 ;  /* 0x0000000419067825 */ /* 0x000fe400078e0006 */
[----:B------:R-:W5:Y:S04]  /*0da0*/  LDG.E R14, desc[UR6][R14.64] ;  /* 0x000000060e0e7981 */ /* 0x000f68000c1e1900 */
[----:B------:R-:W5:Y:S01]  /*0db0*/  LDG.E R6, desc[UR6][R6.64] ;  /* 0x0000000606067981 */ /* 0x000f62000c1e1900 */
[----:B------:R-:W-:Y:S01]  /*0dc0*/  IADD3 R4, PT, PT, R4, 0x4000, RZ ;  /* 0x0000400004047810 */ /* 0x000fe20007ffe0ff */
[----:B--2---:R-:W-:-:S04]  /*0dd0*/  FFMA R9, R9, R20, R8 ;  /* 0x0000001409097223 */ /* 0x004fc80000000008 */
[----:B---3--:R-:W-:-:S04]  /*0de0*/  FFMA R9, R18, R12, R9 ;  /* 0x0000000c12097223 */ /* 0x008fc80000000009 */
[----:B----4-:R-:W-:-:S04]  /*0df0*/  FFMA R9, R16, R10, R9 ;  /* 0x0000000a10097223 */ /* 0x010fc80000000009 */
[----:B-----5:R-:W-:-:S07]  /*0e00*/  FFMA R8, R14, R6, R9 ;  /* 0x000000060e087223 */ /* 0x020fce0000000009 */
.L_x_11:
[----:B------:R-:W-:Y:S05]  /*0e10*/  BSYNC.RECONVERGENT B2 ;  /* 0x0000000000027941 */ /* 0x000fea0003800200 */
.L_x_10:
[----:B------:R-:W-:Y:S05]  /*0e20*/  @!P1 BRA `(.L_x_7) ;  /* 0x0000000000309947 */ /* 0x000fea0003800000 */
[----:B------:R-:W0:Y:S01]  /*0e30*/  LDC.64 R12, c[0x0][0x388] ;  /* 0x0000e200ff0c7b82 */ /* 0x000e220000000a00 */
[----:B------:R-:W-:-:S07]  /*0e40*/  IADD3 R5, PT, PT, -R5, RZ, RZ ;  /* 0x000000ff05057210 */ /* 0x000fce0007ffe1ff */
[----:B------:R-:W1:Y:S02]  /*0e50*/  LDC.64 R14, c[0x0][0x390] ;  /* 0x0000e400ff0e7b82 */ /* 0x000e640000000a00 */
.L_x_12:
[----:B0-----:R-:W-:-:S04]  /*0e60*/  IMAD.WIDE.U32 R6, R4, 0x4, R12 ;  /* 0x0000000404067825 */ /* 0x001fc800078e000c */
[C---:B-1----:R-:W-:Y:S02]  /*0e70*/  IMAD.WIDE.U32 R10, R4.reuse, 0x4, R14 ;  /* 0x00000004040a7825 */ /* 0x042fe400078e000e */
[----:B------:R-:W2:Y:S04]  /*0e80*/  LDG.E R7, desc[UR6][R6.64] ;  /* 0x0000000606077981 */ /* 0x000ea8000c1e1900 */
[----:B------:R-:W2:Y:S01]  /*0e90*/  LDG.E R10, desc[UR6][R10.64] ;  /* 0x000000060a0a7981 */ /* 0x000ea2000c1e1900 */
[----:B------:R-:W-:Y:S02]  /*0ea0*/  IADD3 R5, PT, PT, R5, 0x1, RZ ;  /* 0x0000000105057810 */ /* 0x000fe40007ffe0ff */
[----:B------:R-:W-:Y:S02]  /*0eb0*/  IADD3 R4, PT, PT, R4, 0x1000, RZ ;  /* 0x0000100004047810 */ /* 0x000fe40007ffe0ff */
[----:B------:R-:W-:Y:S01]  /*0ec0*/  ISETP.NE.AND P0, PT, R5, RZ, PT ;  /* 0x000000ff0500720c */ /* 0x000fe20003f05270 */
[----:B--2---:R-:W-:-:S12]  /*0ed0*/  FFMA R8, R7, R10, R8 ;  /* 0x0000000a07087223 */ /* 0x004fd80000000008 */
[----:B------:R-:W-:Y:S05]  /*0ee0*/  @P0 BRA `(.L_x_12) ;  /* 0xfffffffc00dc0947 */ /* 0x000fea000383ffff */
.L_x_7:
[----:B------:R-:W-:Y:S05]  /*0ef0*/  BSYNC.RECONVERGENT B1 ;  /* 0x0000000000017941 */ /* 0x000fea0003800200 */
.L_x_6:
[----:B------:R0:W-:Y:S02]  /*0f00*/  STS [R3], R8 ;  /* 0x0000000803007388 */ /* 0x0001e40000000800 */
.L_x_1:
[----:B------:R-:W-:Y:S05]  /*0f10*/  BSYNC.RECONVERGENT B0 ;  /* 0x0000000000007941 */ /* 0x000fea0003800200 */
.L_x_0:
[----:B------:R-:W-:Y:S01]  /*0f20*/  BAR.SYNC.DEFER_BLOCKING 0x0 ;  /* 0x0000000000007b1d */ /* 0x000fe20000010000 */
[C---:B------:R-:W-:Y:S02]  /*0f30*/  ISETP.GT.U32.AND P1, PT, R0.reuse, 0x7f, PT ;  /* 0x0000007f0000780c */ /* 0x040fe40003f24070 */
[----:B------:R-:W-:-:S11]  /*0f40*/  ISETP.GT.U32.AND P0, PT, R0, 0x3f, PT ;  /* 0x0000003f0000780c */ /* 0x000fd60003f04070 */
[----:B------:R-:W-:Y:S04]  /*0f50*/  @!P1 LDS R4, [R3+0x200] ;  /* 0x0002000003049984 */ /* 0x000fe80000000800 */
[----:B------:R-:W1:Y:S02]  /*0f60*/  @!P1 LDS R5, [R3] ;  /* 0x0000000003059984 */ /* 0x000e640000000800 */
[----:B-1----:R-:W-:-:S05]  /*0f70*/  @!P1 FADD R4, R4, R5 ;  /* 0x0000000504049221 */ /* 0x002fca0000000000 */
[----:B------:R-:W-:Y:S01]  /*0f80*/  @!P1 STS [R3], R4 ;  /* 0x0000000403009388 */ /* 0x000fe20000000800 */
[----:B------:R-:W-:Y:S01]  /*0f90*/  BAR.SYNC.DEFER_BLOCKING 0x0 ;  /* 0x0000000000007b1d */ /* 0x000fe20000010000 */
[----:B------:R-:W-:-:S05]  /*0fa0*/  ISETP.GT.U32.AND P1, PT, R0, 0x1f, PT ;  /* 0x0000001f0000780c */ /* 0x000fca0003f24070 */
[----:B------:R-:W-:Y:S04]  /*0fb0*/  @!P0 LDS R5, [R3+0x100] ;  /* 0x0001000003058984 */ /* 0x000fe80000000800 */
[----:B------:R-:W1:Y:S02]  /*0fc0*/  @!P0 LDS R6, [R3] ;  /* 0x0000000003068984 */ /* 0x000e640000000800 */
[----:B-1----:R-:W-:-:S05]  /*0fd0*/  @!P0 FADD R6, R5, R6 ;  /* 0x0000000605068221 */ /* 0x002fca0000000000 */
[----:B------:R-:W-:Y:S01]  /*0fe0*/  @!P0 STS [R3], R6 ;  /* 0x0000000603008388 */ /* 0x000fe20000000800 */
[----:B------:R-:W-:Y:S01]  /*0ff0*/  BAR.SYNC.DEFER_BLOCKING 0x0 ;  /* 0x0000000000007b1d */ /* 0x000fe20000010000 */
[----:B------:R-:W-:-:S05]  /*1000*/  ISETP.GT.U32.AND P0, PT, R0, 0xf, PT ;  /* 0x0000000f0000780c */ /* 0x000fca0003f04070 */
[----:B------:R-:W-:Y:S04]  /*1010*/  @!P1 LDS R5, [R3+0x80] ;  /* 0x0000800003059984 */ /* 0x000fe80000000800 */
[----:B0-----:R-:W0:Y:S02]  /*1020*/  @!P1 LDS R8, [R3] ;  /* 0x0000000003089984 */ /* 0x001e240000000800 */
[----:B0-----:R-:W-:-:S05]  /*1030*/  @!P1 FADD R8, R5, R8 ;  /* 0x0000000805089221 */ /* 0x001fca0000000000 */
[----:B------:R-:W-:Y:S01]  /*1040*/  @!P1 STS [R3], R8 ;  /* 0x0000000803009388 */ /* 0x000fe20000000800 */
[----:B------:R-:W-:Y:S01]  /*1050*/  BAR.SYNC.DEFER_BLOCKING 0x0 ;  /* 0x0000000000007b1d */ /* 0x000fe20000010000 */
[----:B------:R-:W-:-:S05]  /*1060*/  ISETP.GT.U32.AND P1, PT, R0, 0x7, PT ;  /* 0x000000070000780c */ /* 0x000fca0003f24070 */
[----:B------:R-:W-:Y:S04]  /*1070*/  @!P0 LDS R4, [R3+0x40] ;  /* 0x0000400003048984 */ /* 0x000fe80000000800 */
[----:B------:R-:W0:Y:S02]  /*1080*/  @!P0 LDS R5, [R3] ;  /* 0x0000000003058984 */ /* 0x000e240000000800 */
        /* <DEDUP_REMOVED lines=15> */
[----:B------:R-:W-:-:S05]  /*1180*/  ISETP.NE.AND P0, PT, R0, RZ, PT ;  /* 0x000000ff0000720c */ /* 0x000fca0003f05270 */
[----:B------:R-:W-:Y:S04]  /*1190*/  @!P1 LDS R4, [R3+0x8] ;  /* 0x0000080003049984 */ /* 0x000fe80000000800 */
[----:B------:R-:W0:Y:S02]  /*11a0*/  @!P1 LDS R5, [R3] ;  /* 0x0000000003059984 */ /* 0x000e240000000800 */
[----:B0-----:R-:W-:-:S05]  /*11b0*/  @!P1 FADD R4, R4, R5 ;  /* 0x0000000504049221 */ /* 0x001fca0000000000 */
[----:B------:R-:W-:Y:S01]  /*11c0*/  @!P1 STS [R3], R4 ;  /* 0x0000000403009388 */ /* 0x000fe20000000800 */
[----:B------:R-:W-:Y:S06]  /*11d0*/  BAR.SYNC.DEFER_BLOCKING 0x0 ;  /* 0x0000000000007b1d */ /* 0x000fec0000010000 */
[----:B------:R-:W-:Y:S04]  /*11e0*/  @!P0 LDS R0, [UR4+0x4] ;  /* 0x00000404ff008984 */ /* 0x000fe80008000800 */
[----:B------:R-:W0:Y:S02]  /*11f0*/  @!P0 LDS R5, [R3] ;  /* 0x0000000003058984 */ /* 0x000e240000000800 */
[----:B0-----:R-:W-:-:S05]  /*1200*/  @!P0 FADD R0, R0, R5 ;  /* 0x0000000500008221 */ /* 0x001fca0000000000 */
[----:B------:R0:W-:Y:S01]  /*1210*/  @!P0 STS [R3], R0 ;  /* 0x0000000003008388 */ /* 0x0001e20000000800 */
[----:B------:R-:W-:Y:S06]  /*1220*/  BAR.SYNC.DEFER_BLOCKING 0x0 ;  /* 0x0000000000007b1d */ /* 0x000fec0000010000 */
[----:B------:R-:W-:Y:S05]  /*1230*/  @P0 EXIT ;  /* 0x000000000000094d */ /* 0x000fea0003800000 */
[----:B------:R-:W1:Y:S01]  /*1240*/  LDS R7, [UR4] ;  /* 0x00000004ff077984 */ /* 0x000e620008000800 */
[----:B------:R-:W0:Y:S02]  /*1250*/  LDC.64 R4, c[0x0][0x398] ;  /* 0x0000e600ff047b82 */ /* 0x000e240000000a00 */
[----:B0-----:R-:W-:-:S05]  /*1260*/  IMAD.WIDE.U32 R2, R2, 0x4, R4 ;  /* 0x0000000402027825 */ /* 0x001fca00078e0004 */
[----:B-1----:R-:W-:Y:S01]  /*1270*/  STG.E desc[UR6][R2.64], R7 ;  /* 0x0000000702007986 */ /* 0x002fe2000c101906 */
[----:B------:R-:W-:Y:S05]  /*1280*/  EXIT ;  /* 0x000000000000794d */ /* 0x000fea0003800000 */
.L_x_13:
[----:B------:R-:W-:-:S00]  /*1290*/  BRA `(.L_x_13) ;  /* 0xfffffffc00fc7947 */ /* 0x000fc0000383ffff */
[----:B------:R-:W-:-:S00]  /*12a0*/  NOP ;  /* 0x0000000000007918 */ /* 0x000fc00000000000 */
        /* <DEDUP_REMOVED lines=13> */
.L_x_14:


//--------------------- .nv.shared._Z3dotiPfS_S_  --------------------------
	.section	.nv.shared._Z3dotiPfS_S_,"aw",@nobits
	.sectionflags	@""
	.align	4
.nv.shared._Z3dotiPfS_S_:
	.zero		2048


//--------------------- .nv.shared.reserved.0     --------------------------
	.section	.nv.shared.reserved.0,"aw",@nobits
	.weak		__nv_reservedSMEM_offset_0_alias
	.size		__nv_reservedSMEM_offset_0_alias, 0, 64
	.other		__nv_reservedSMEM_offset_0_alias,@"STO_CUDA_RESERVED_SHARED STV_DEFAULT"
__nv_reservedSMEM_offset_0_alias:
	.zero		0
	.zero		64


//--------------------- .nv.constant0._Z3dotiPfS_S_ --------------------------
	.section	.nv.constant0._Z3dotiPfS_S_,"a",@progbits
	.sectionflags	@""
	.align	4
.nv.constant0._Z3dotiPfS_S_:
	.zero		928


//--------------------- SYMBOLS --------------------------

	.type		.nv.reservedSmem.offset0,@object
	.size		.nv.reservedSmem.offset0,0x4
	.type		.nv.reservedSmem.cap,@object
	.size		.nv.reservedSmem.cap,0x4
